	.headerflags	@"EF_CUDA_TEXMODE_UNIFIED EF_CUDA_64BIT_ADDRESS EF_CUDA_ACCELERATORS EF_CUDA_SM90 EF_CUDA_VIRTUAL_SM(EF_CUDA_SM90)"
	.elftype	@"ET_EXEC"


//--------------------- .nv.info                  --------------------------
	.section	.nv.info,"",@"SHT_CUDA_INFO"
	.align	4


	//----- nvinfo : EIATTR_REGCOUNT
	.align		4
        /*0000*/ 	.byte	0x04, 0x2f
        /*0002*/ 	.short	(.L_3 - .L_2)
	.align		4
.L_2:
        /*0004*/ 	.word	index@(triton_poi_fused__native_batch_norm_legit_no_training_mul_sigmoid_31)
        /*0008*/ 	.word	0x00000010


	//----- nvinfo : EIATTR_MIN_STACK_SIZE
	.align		4
.L_3:
        /*000c*/ 	.byte	0x04, 0x12
        /*000e*/ 	.short	(.L_5 - .L_4)
	.align		4
.L_4:
        /*0010*/ 	.word	index@(triton_poi_fused__native_batch_norm_legit_no_training_mul_sigmoid_31)
        /*0014*/ 	.word	0x00000000


	//----- nvinfo : EIATTR_FRAME_SIZE
	.align		4
.L_5:
        /*0018*/ 	.byte	0x04, 0x11
        /*001a*/ 	.short	(.L_7 - .L_6)
	.align		4
.L_6:
        /*001c*/ 	.word	index@(triton_poi_fused__native_batch_norm_legit_no_training_mul_sigmoid_31)
        /*0020*/ 	.word	0x00000000


	//----- nvinfo : EIATTR_MIN_STACK_SIZE
	.align		4
.L_7:
        /*0024*/ 	.byte	0x04, 0x12
        /*0026*/ 	.short	(.L_9 - .L_8)
	.align		4
.L_8:
        /*0028*/ 	.word	index@(triton_poi_fused__native_batch_norm_legit_no_training_mul_sigmoid_31)
        /*002c*/ 	.word	0x00000000
.L_9:


//--------------------- .nv.info.triton_poi_fused__native_batch_norm_legit_no_training_mul_sigmoid_31 --------------------------
	.section	.nv.info.triton_poi_fused__native_batch_norm_legit_no_training_mul_sigmoid_31,"",@"SHT_CUDA_INFO"
	.sectionflags	@""
	.align	4


	//----- nvinfo : EIATTR_CUDA_API_VERSION
	.align		4
        /*0000*/ 	.byte	0x04, 0x37
        /*0002*/ 	.short	(.L_11 - .L_10)
.L_10:
        /*0004*/ 	.word	0x0000007c


	//----- nvinfo : EIATTR_KPARAM_INFO
	.align		4
.L_11:
        /*0008*/ 	.byte	0x04, 0x17
        /*000a*/ 	.short	(.L_13 - .L_12)
.L_12:
        /*000c*/ 	.word	0x00000000
        /*0010*/ 	.short	0x0006
        /*0012*/ 	.short	0x0030
        /*0014*/ 	.byte	0x00, 0xf0, 0x11, 0x00


	//----- nvinfo : EIATTR_KPARAM_INFO
	.align		4
.L_13:
        /*0018*/ 	.byte	0x04, 0x17
        /*001a*/ 	.short	(.L_15 - .L_14)
.L_14:
        /*001c*/ 	.word	0x00000000
        /*0020*/ 	.short	0x0005
        /*0022*/ 	.short	0x0028
        /*0024*/ 	.byte	0x00, 0xf4, 0x21, 0x00


	//----- nvinfo : EIATTR_KPARAM_INFO
	.align		4
.L_15:
        /*0028*/ 	.byte	0x04, 0x17
        /*002a*/ 	.short	(.L_17 - .L_16)
.L_16:
        /*002c*/ 	.word	0x00000000
        /*0030*/ 	.short	0x0004
        /*0032*/ 	.short	0x0020
        /*0034*/ 	.byte	0x00, 0xf4, 0x21, 0x00


	//----- nvinfo : EIATTR_KPARAM_INFO
	.align		4
.L_17:
        /*0038*/ 	.byte	0x04, 0x17
        /*003a*/ 	.short	(.L_19 - .L_18)
.L_18:
        /*003c*/ 	.word	0x00000000
        /*0040*/ 	.short	0x0003
        /*0042*/ 	.short	0x0018
        /*0044*/ 	.byte	0x00, 0xf4, 0x21, 0x00


	//----- nvinfo : EIATTR_KPARAM_INFO
	.align		4
.L_19:
        /*0048*/ 	.byte	0x04, 0x17
        /*004a*/ 	.short	(.L_21 - .L_20)
.L_20:
        /*004c*/ 	.word	0x00000000
        /*0050*/ 	.short	0x0002
        /*0052*/ 	.short	0x0010
        /*0054*/ 	.byte	0x00, 0xf4, 0x21, 0x00


	//----- nvinfo : EIATTR_KPARAM_INFO
	.align		4
.L_21:
        /*0058*/ 	.byte	0x04, 0x17
        /*005a*/ 	.short	(.L_23 - .L_22)
.L_22:
        /*005c*/ 	.word	0x00000000
        /*0060*/ 	.short	0x0001
        /*0062*/ 	.short	0x0008
        /*0064*/ 	.byte	0x00, 0xf4, 0x21, 0x00


	//----- nvinfo : EIATTR_KPARAM_INFO
	.align		4
.L_23:
        /*0068*/ 	.byte	0x04, 0x17
        /*006a*/ 	.short	(.L_25 - .L_24)
.L_24:
        /*006c*/ 	.word	0x00000000
        /*0070*/ 	.short	0x0000
        /*0072*/ 	.short	0x0000
        /*0074*/ 	.byte	0x00, 0xf4, 0x21, 0x00


	//----- nvinfo : EIATTR_SPARSE_MMA_MASK
	.align		4
.L_25:
        /*0078*/ 	.byte	0x03, 0x50
        /*007a*/ 	.short	0x0000


	//----- nvinfo : EIATTR_MAXREG_COUNT
	.align		4
        /*007c*/ 	.byte	0x03, 0x1b
        /*007e*/ 	.short	0x00ff


	//----- nvinfo : EIATTR_EXIT_INSTR_OFFSETS
	.align		4
        /*0080*/ 	.byte	0x04, 0x1c
        /*0082*/ 	.short	(.L_27 - .L_26)


	//   ....[0]....
.L_26:
        /*0084*/ 	.word	0x00000380


	//----- nvinfo : EIATTR_REQNTID
	.align		4
.L_27:
        /*0088*/ 	.byte	0x04, 0x10
        /*008a*/ 	.short	(.L_29 - .L_28)
.L_28:
        /*008c*/ 	.word	0x00000080
        /*0090*/ 	.word	0x00000001
        /*0094*/ 	.word	0x00000001


	//----- nvinfo : EIATTR_CBANK_PARAM_SIZE
	.align		4
.L_29:
        /*0098*/ 	.byte	0x03, 0x19
        /*009a*/ 	.short	0x0034


	//----- nvinfo : EIATTR_PARAM_CBANK
	.align		4
        /*009c*/ 	.byte	0x04, 0x0a
        /*009e*/ 	.short	(.L_31 - .L_30)
	.align		4
.L_30:
        /*00a0*/ 	.word	index@(.nv.constant0.triton_poi_fused__native_batch_norm_legit_no_training_mul_sigmoid_31)
        /*00a4*/ 	.short	0x0210
        /*00a6*/ 	.short	0x0034


	//----- nvinfo : EIATTR_SW_WAR
	.align		4
.L_31:
        /*00a8*/ 	.byte	0x04, 0x36
        /*00aa*/ 	.short	(.L_33 - .L_32)
.L_32:
        /*00ac*/ 	.word	0x00000008
.L_33:


//--------------------- .nv.callgraph             --------------------------
	.section	.nv.callgraph,"",@"SHT_CUDA_CALLGRAPH"
	.align	4
	.sectionentsize	8
	.align		4
        /*0000*/ 	.word	0x00000000
	.align		4
        /*0004*/ 	.word	0xffffffff
	.align		4
        /*0008*/ 	.word	0x00000000
	.align		4
        /*000c*/ 	.word	0xfffffffe
	.align		4
        /*0010*/ 	.word	0x00000000
	.align		4
        /*0014*/ 	.word	0xfffffffd
	.align		4
        /*0018*/ 	.word	0x00000000
	.align		4
        /*001c*/ 	.word	0xfffffffc


//--------------------- .nv.constant4             --------------------------
	.section	.nv.constant4,"a",@progbits
	.align	8
	.align		8
.nv.constant4:
        /*0000*/ 	.dword	_$_str
	.align		8
        /*0008*/ 	.dword	_$_str_$_2


//--------------------- .text.triton_poi_fused__native_batch_norm_legit_no_training_mul_sigmoid_31 --------------------------
	.section	.text.triton_poi_fused__native_batch_norm_legit_no_training_mul_sigmoid_31,"ax",@progbits
	.align	128
        .global         triton_poi_fused__native_batch_norm_legit_no_training_mul_sigmoid_31
        .type           triton_poi_fused__native_batch_norm_legit_no_training_mul_sigmoid_31,@function
        .size           triton_poi_fused__native_batch_norm_legit_no_training_mul_sigmoid_31,(.L_x_1 - triton_poi_fused__native_batch_norm_legit_no_training_mul_sigmoid_31)
        .other          triton_poi_fused__native_batch_norm_legit_no_training_mul_sigmoid_31,@"STO_CUDA_ENTRY STV_DEFAULT"
triton_poi_fused__native_batch_norm_legit_no_training_mul_sigmoid_31:
.text.triton_poi_fused__native_batch_norm_legit_no_training_mul_sigmoid_31:
[----:B------:R-:W-:Y:S01]  /*0000*/  LDC R1, c[0x0][0x28] ;  /* 0x00000a00ff017b82 */ /* 0x000fe20000000800 */
[----:B------:R-:W1:Y:S07]  /*0010*/  S2R R0, SR_TID.X ;  /* 0x0000000000007919 */ /* 0x000e6e0000002100 */
[----:B------:R-:W2:Y:S01]  /*0020*/  LDC.64 R6, c[0x0][0x228] ;  /* 0x00008a00ff067b82 */ /* 0x000ea20000000a00 */
[----:B------:R-:W-:Y:S01]  /*0030*/  ULDC.64 UR4, c[0x0][0x208] ;  /* 0x0000820000047ab9 */ /* 0x000fe20000000a00 */
[----:B------:R-:W3:Y:S06]  /*0040*/  S2R R3, SR_CTAID.X ;  /* 0x0000000000037919 */ /* 0x000eec0000002500 */
[----:B------:R-:W4:Y:S08]  /*0050*/  LDC.64 R4, c[0x0][0x220] ;  /* 0x00008800ff047b82 */ /* 0x000f300000000a00 */
[----:B------:R-:W5:Y:S08]  /*0060*/  LDC.64 R8, c[0x0][0x230] ;  /* 0x00008c00ff087b82 */ /* 0x000f700000000a00 */
[----:B------:R-:W5:Y:S01]  /*0070*/  LDC.64 R10, c[0x0][0x238] ;  /* 0x00008e00ff0a7b82 */ /* 0x000f620000000a00 */
[----:B-1----:R-:W-:-:S02]  /*0080*/  LOP3.LUT R0, R0, 0x7f, RZ, 0xc0, !PT ;  /* 0x0000007f00007812 */ /* 0x002fc400078ec0ff */
[----:B---3--:R-:W-:Y:S02]  /*0090*/  SHF.R.S32.HI R2, RZ, 0x18, R3 ;  /* 0x00000018ff027819 */ /* 0x008fe40000011403 */
[----:B------:R-:W-:Y:S02]  /*00a0*/  LEA R0, R3, R0, 0x7 ;  /* 0x0000000003007211 */ /* 0x000fe400078e38ff */
[----:B------:R-:W-:-:S04]  /*00b0*/  SGXT R3, R2, 0x1 ;  /* 0x000000010203781a */ /* 0x000fc80000000200 */
[----:B------:R-:W-:-:S04]  /*00c0*/  LEA.HI R3, R3, R0, RZ, 0x8 ;  /* 0x0000000003037211 */ /* 0x000fc800078f40ff */
[----:B------:R-:W-:-:S04]  /*00d0*/  LOP3.LUT R3, R3, 0xffffff00, RZ, 0xc0, !PT ;  /* 0xffffff0003037812 */ /* 0x000fc800078ec0ff */
[----:B------:R-:W-:Y:S02]  /*00e0*/  IADD3 R13, R0, -R3, RZ ;  /* 0x80000003000d7210 */ /* 0x000fe40007ffe0ff */
[----:B------:R-:W1:Y:S03]  /*00f0*/  LDC.64 R2, c[0x0][0x218] ;  /* 0x00008600ff027b82 */ /* 0x000e660000000a00 */
[----:B--2---:R-:W-:-:S06]  /*0100*/  IMAD.WIDE R6, R13, 0x4, R6 ;  /* 0x000000040d067825 */ /* 0x004fcc00078e0206 */
[----:B------:R-:W2:Y:S01]  /*0110*/  LDG.E.EL R6, desc[UR4][R6.64] ;  /* 0x0000000406067981 */ /* 0x000ea2000c2e1900 */
[----:B----4-:R-:W-:-:S04]  /*0120*/  IMAD.WIDE R4, R13, 0x4, R4 ;  /* 0x000000040d047825 */ /* 0x010fc800078e0204 */
[C---:B-----5:R-:W-:Y:S02]  /*0130*/  IMAD.WIDE R8, R13.reuse, 0x4, R8 ;  /* 0x000000040d087825 */ /* 0x060fe400078e0208 */
[----:B------:R3:W4:Y:S02]  /*0140*/  LDG.E.EL R5, desc[UR4][R4.64] ;  /* 0x0000000404057981 */ /* 0x000724000c2e1900 */
[----:B0-----:R-:W-:Y:S02]  /*0150*/  IMAD.WIDE R10, R13, 0x4, R10 ;  /* 0x000000040d0a7825 */ /* 0x001fe400078e020a */
[----:B------:R-:W5:Y:S02]  /*0160*/  LDG.E.EL R8, desc[UR4][R8.64] ;  /* 0x0000000408087981 */ /* 0x000f64000c2e1900 */
[----:B-1----:R-:W-:Y:S02]  /*0170*/  IMAD.WIDE R2, R0, 0x4, R2 ;  /* 0x0000000400027825 */ /* 0x002fe400078e0202 */
[----:B------:R-:W5:Y:S04]  /*0180*/  LDG.E.EL R11, desc[UR4][R10.64] ;  /* 0x000000040a0b7981 */ /* 0x000f68000c2e1900 */
[----:B------:R-:W4:Y:S01]  /*0190*/  LDG.E R2, desc[UR4][R2.64] ;  /* 0x0000000402027981 */ /* 0x000f22000c1e1900 */
[----:B------:R-:W-:Y:S01]  /*01a0*/  HFMA2.MMA R12, -RZ, RZ, 1.625, 0 ;  /* 0x3e800000ff0c7435 */ /* 0x000fe200000001ff */
[----:B--2---:R-:W-:-:S04]  /*01b0*/  FADD R6, R6, 0.0010000000474974513054 ;  /* 0x3a83126f06067421 */ /* 0x004fc80000000000 */
[----:B------:R-:W0:Y:S02]  /*01c0*/  MUFU.SQRT R7, R6 ;  /* 0x0000000600077308 */ /* 0x000e240000002000 */
[C---:B0-----:R-:W-:Y:S02]  /*01d0*/  FSETP.GT.AND P0, PT, R7.reuse, 8.50705917302346158658e+37, PT ;  /* 0x7e8000000700780b */ /* 0x041fe40003f04000 */
[----:B------:R-:W-:-:S11]  /*01e0*/  FSETP.GEU.AND P1, PT, R7, 1.175494350822287508e-38, PT ;  /* 0x008000000700780b */ /* 0x000fd60003f2e000 */
[----:B------:R-:W-:-:S04]  /*01f0*/  @P0 FMUL R7, R7, 0.25 ;  /* 0x3e80000007070820 */ /* 0x000fc80000400000 */
[----:B------:R-:W-:-:S06]  /*0200*/  @!P1 FMUL R7, R7, 16777216 ;  /* 0x4b80000007079820 */ /* 0x000fcc0000400000 */
[----:B------:R-:W0:Y:S01]  /*0210*/  MUFU.RCP R7, R7 ;  /* 0x0000000700077308 */ /* 0x000e220000001000 */
[----:B---3--:R-:W-:Y:S01]  /*0220*/  FSEL R4, R12, 1, P0 ;  /* 0x3f8000000c047808 */ /* 0x008fe20000000000 */
[----:B----4-:R-:W-:-:S04]  /*0230*/  FADD R2, R2, -R5 ;  /* 0x8000000502027221 */ /* 0x010fc80000000000 */
[----:B------:R-:W-:-:S04]  /*0240*/  @!P1 FMUL R4, R4, 16777216 ;  /* 0x4b80000004049820 */ /* 0x000fc80000400000 */
[----:B0-----:R-:W-:-:S04]  /*0250*/  FMUL R3, R7, R4 ;  /* 0x0000000407037220 */ /* 0x001fc80000400000 */
[----:B------:R-:W-:-:S04]  /*0260*/  FMUL R2, R2, R3 ;  /* 0x0000000302027220 */ /* 0x000fc80000400000 */
[----:B-----5:R-:W-:-:S04]  /*0270*/  FFMA R8, R8, R2, R11 ;  /* 0x0000000208087223 */ /* 0x020fc8000000000b */
[----:B------:R-:W-:-:S04]  /*0280*/  FADD R2, RZ, -R8 ;  /* 0x80000008ff027221 */ /* 0x000fc80000000000 */
[----:B------:R-:W-:-:S05]  /*0290*/  FMUL R4, R2, 1.4426950216293334961 ;  /* 0x3fb8aa3b02047820 */ /* 0x000fca0000400000 */
[----:B------:R-:W-:-:S13]  /*02a0*/  FSETP.GEU.AND P0, PT, R4, -126, PT ;  /* 0xc2fc00000400780b */ /* 0x000fda0003f0e000 */
[----:B------:R-:W-:-:S04]  /*02b0*/  @!P0 FMUL R4, R4, 0.5 ;  /* 0x3f00000004048820 */ /* 0x000fc80000400000 */
[----:B------:R-:W0:Y:S02]  /*02c0*/  MUFU.EX2 R2, R4 ;  /* 0x0000000400027308 */ /* 0x000e240000000800 */
[----:B0-----:R-:W-:-:S04]  /*02d0*/  @!P0 FMUL R2, R2, R2 ;  /* 0x0000000202028220 */ /* 0x001fc80000400000 */
[----:B------:R-:W-:Y:S02]  /*02e0*/  FADD R5, R2, 1 ;  /* 0x3f80000002057421 */ /* 0x000fe40000000000 */
[----:B------:R-:W0:Y:S03]  /*02f0*/  LDC.64 R2, c[0x0][0x210] ;  /* 0x00008400ff027b82 */ /* 0x000e260000000a00 */
[----:B------:R-:W-:-:S13]  /*0300*/  FSETP.GT.AND P0, PT, R5, 8.50705917302346158658e+37, PT ;  /* 0x7e8000000500780b */ /* 0x000fda0003f04000 */
[----:B------:R-:W-:-:S06]  /*0310*/  @P0 FMUL R5, R5, 0.25 ;  /* 0x3e80000005050820 */ /* 0x000fcc0000400000 */
[----:B------:R-:W1:Y:S01]  /*0320*/  MUFU.RCP R5, R5 ;  /* 0x0000000500057308 */ /* 0x000e620000001000 */
[----:B------:R-:W-:Y:S01]  /*0330*/  FSEL R6, R12, 1, P0 ;  /* 0x3f8000000c067808 */ /* 0x000fe20000000000 */
[----:B0-----:R-:W-:-:S04]  /*0340*/  IMAD.WIDE R2, R0, 0x4, R2 ;  /* 0x0000000400027825 */ /* 0x001fc800078e0202 */
[----:B-1----:R-:W-:-:S04]  /*0350*/  FMUL R7, R5, R6 ;  /* 0x0000000605077220 */ /* 0x002fc80000400000 */
[----:B------:R-:W-:-:S05]  /*0360*/  FMUL R7, R8, R7 ;  /* 0x0000000708077220 */ /* 0x000fca0000400000 */
[----:B------:R-:W-:Y:S01]  /*0370*/  STG.E desc[UR4][R2.64], R7 ;  /* 0x0000000702007986 */ /* 0x000fe2000c101904 */
[----:B------:R-:W-:Y:S05]  /*0380*/  EXIT ;  /* 0x000000000000794d */ /* 0x000fea0003800000 */
.L_x_0:
[----:B------:R-:W-:-:S00]  /*0390*/  BRA `(.L_x_0) ;  /* 0xfffffffc00fc7947 */ /* 0x000fc0000383ffff */
[----:B------:R-:W-:-:S00]  /*03a0*/  NOP ;  /* 0x0000000000007918 */ /* 0x000fc00000000000 */
        /* <DEDUP_REMOVED lines=13> */
.L_x_1:


//--------------------- .nv.global.init           --------------------------
	.section	.nv.global.init,"aw",@progbits
.nv.global.init:
	.type		_$_str,@object
	.size		_$_str,(_$_str_$_2 - _$_str)
_$_str:
        /*0000*/ 	.byte	0x5f, 0x5f, 0x43, 0x55, 0x44, 0x41, 0x5f, 0x46, 0x54, 0x5a, 0x00
	.type		_$_str_$_2,@object
	.size		_$_str_$_2,(.L_1 - _$_str_$_2)
_$_str_$_2:
        /*000b*/ 	.byte	0x5f, 0x5f, 0x43, 0x55, 0x44, 0x41, 0x5f, 0x50, 0x52, 0x45, 0x43, 0x5f, 0x53, 0x51, 0x52, 0x54
        /*001b*/ 	.byte	0x00
.L_1:


//--------------------- .nv.constant0.triton_poi_fused__native_batch_norm_legit_no_training_mul_sigmoid_31 --------------------------
	.section	.nv.constant0.triton_poi_fused__native_batch_norm_legit_no_training_mul_sigmoid_31,"a",@progbits
	.sectionflags	@""
	.align	4
.nv.constant0.triton_poi_fused__native_batch_norm_legit_no_training_mul_sigmoid_31:
	.zero		580
